	.version 1.4
	.target sm_10, map_f64_to_f32
	// compiled with /usr/local/cuda/bin//../open64/lib//be
	// nvopencc 4.1 built on 2013-09-05

	//-----------------------------------------------------------
	// Compiling /tmp/tmpxft_00001c3d_00000000-9_funcadd.cpp3.i (/var/folders/jm/6swvr_gs72jc4ckb93vhdsm80000gn/T/ccBI#.92uBz6)
	//-----------------------------------------------------------

	//-----------------------------------------------------------
	// Options:
	//-----------------------------------------------------------
	//  Target:ptx, ISA:sm_10, Endian:little, Pointer Size:64
	//  -O3	(Optimization level)
	//  -g0	(Debug level)
	//  -m2	(Report advisories)
	//-----------------------------------------------------------

	.file	1	"/tmp/tmpxft_00001c3d_00000000-8_funcadd.cudafe2.gpu"
	.file	2	"/Applications/Xcode.app/Contents/Developer/Toolchains/XcodeDefault.xctoolchain/usr/bin/../lib/clang/7.3.0/include/stddef.h"
	.file	3	"/usr/local/cuda/bin//../include/crt/device_runtime.h"
	.file	4	"/usr/local/cuda/bin//../include/host_defines.h"
	.file	5	"/usr/local/cuda/bin//../include/builtin_types.h"
	.file	6	"/usr/local/cuda/bin//../include/device_types.h"
	.file	7	"/usr/local/cuda/bin//../include/driver_types.h"
	.file	8	"/usr/local/cuda/bin//../include/surface_types.h"
	.file	9	"/usr/local/cuda/bin//../include/texture_types.h"
	.file	10	"/usr/local/cuda/bin//../include/vector_types.h"
	.file	11	"/usr/local/cuda/bin//../include/device_launch_parameters.h"
	.file	12	"/usr/local/cuda/bin//../include/crt/storage_class.h"
	.file	13	"funcadd.cu"
	.file	14	"/usr/local/cuda/bin//../include/common_functions.h"
	.file	15	"/usr/local/cuda/bin//../include/math_functions.h"
	.file	16	"/usr/local/cuda/bin//../include/math_constants.h"
	.file	17	"/usr/local/cuda/bin//../include/device_functions.h"
	.file	18	"/usr/local/cuda/bin//../include/sm_11_atomic_functions.h"
	.file	19	"/usr/local/cuda/bin//../include/sm_12_atomic_functions.h"
	.file	20	"/usr/local/cuda/bin//../include/sm_13_double_functions.h"
	.file	21	"/usr/local/cuda/bin//../include/sm_20_atomic_functions.h"
	.file	22	"/usr/local/cuda/bin//../include/sm_32_atomic_functions.h"
	.file	23	"/usr/local/cuda/bin//../include/sm_35_atomic_functions.h"
	.file	24	"/usr/local/cuda/bin//../include/sm_20_intrinsics.h"
	.file	25	"/usr/local/cuda/bin//../include/sm_30_intrinsics.h"
	.file	26	"/usr/local/cuda/bin//../include/sm_32_intrinsics.h"
	.file	27	"/usr/local/cuda/bin//../include/sm_35_intrinsics.h"
	.file	28	"/usr/local/cuda/bin//../include/surface_functions.h"
	.file	29	"/usr/local/cuda/bin//../include/texture_fetch_functions.h"
	.file	30	"/usr/local/cuda/bin//../include/texture_indirect_functions.h"
	.file	31	"/usr/local/cuda/bin//../include/surface_indirect_functions.h"
	.file	32	"/usr/local/cuda/bin//../include/math_functions_dbl_ptx1.h"


	.entry _Z3addPiS_S_ (
		.param .u64 __cudaparm__Z3addPiS_S__a,
		.param .u64 __cudaparm__Z3addPiS_S__b,
		.param .u64 __cudaparm__Z3addPiS_S__c)
	{
	.reg .u32 %r<7>;
	.reg .u64 %rd<10>;
	.loc	13	2	0
	.loc	13	4	0
	cvt.s32.u16 	%r1, %ctaid.x;
	cvt.s64.s32 	%rd1, %r1;
	mul.wide.s32 	%rd2, %r1, 4;
	ld.param.u64 	%rd3, [__cudaparm__Z3addPiS_S__b];
	add.u64 	%rd4, %rd3, %rd2;
	ld.global.s32 	%r2, [%rd4+0];
	ld.param.u64 	%rd5, [__cudaparm__Z3addPiS_S__a];
	add.u64 	%rd6, %rd5, %rd2;
	ld.global.s32 	%r3, [%rd6+0];
	mul.lo.s32 	%r4, %r3, 2;
	add.s32 	%r5, %r2, %r4;
	ld.param.u64 	%rd7, [__cudaparm__Z3addPiS_S__c];
	add.u64 	%rd8, %rd7, %rd2;
	st.global.s32 	[%rd8+0], %r5;
	.loc	13	5	0
	exit;
	} // _Z3addPiS_S_



// ===== COMPILED SASS (sm_100) =====

	.target	sm_100

	.elftype	@"ET_EXEC"


//--------------------- .note.nv.tkinfo           --------------------------
	.section	.note.nv.tkinfo,"",@"SHT_NOTE"
	.sectionflags	@"SHF_NOTE_NV_TKINFO"
	.tkinfo
        /*0018*/ 	.word	0x00000002
        /*0030*/ 	.string	""
        /*0030*/ 	.string	"ptxas"
        /*0030*/ 	.string	"Cuda compilation tools, release 13.0, V13.0.88"
        /*0030*/ 	.string	"Build cuda_13.0.r13.0/compiler.36424714_0"
        /*0030*/ 	.string	"-arch sm_100 "



//--------------------- .note.nv.cuinfo           --------------------------
	.section	.note.nv.cuinfo,"",@"SHT_NOTE"
	.sectionflags	@"SHF_NOTE_NV_CUINFO"
        /*0018*/ 	.short	0x0002
        /*001a*/ 	.short	0x000a
        /*001c*/ 	.short	0x0082
	.zero		2


//--------------------- .nv.info                  --------------------------
	.section	.nv.info,"",@"SHT_CUDA_INFO"
	.align	4


	//----- nvinfo : EIATTR_REGCOUNT
	.align		4
        /*0000*/ 	.byte	0x04, 0x2f
        /*0002*/ 	.short	(.L_1 - .L_0)
	.align		4
.L_0:
        /*0004*/ 	.word	index@(_Z3addPiS_S_)
        /*0008*/ 	.word	0x0000000c


	//----- nvinfo : EIATTR_FRAME_SIZE
	.align		4
.L_1:
        /*000c*/ 	.byte	0x04, 0x11
        /*000e*/ 	.short	(.L_3 - .L_2)
	.align		4
.L_2:
        /*0010*/ 	.word	index@(_Z3addPiS_S_)
        /*0014*/ 	.word	0x00000000


	//----- nvinfo : EIATTR_MIN_STACK_SIZE
	.align		4
.L_3:
        /*0018*/ 	.byte	0x04, 0x12
        /*001a*/ 	.short	(.L_5 - .L_4)
	.align		4
.L_4:
        /*001c*/ 	.word	index@(_Z3addPiS_S_)
        /*0020*/ 	.word	0x00000000
.L_5:


//--------------------- .nv.compat                --------------------------
	.section	.nv.compat,"",@"SHT_CUDA_COMPAT_INFO"
	.align	4
        /*0000*/ 	.byte	0x02, 0x09, 0x00, 0x00, 0x02, 0x02, 0x01, 0x00, 0x02, 0x05, 0x05, 0x00, 0x03, 0x07, 0x01, 0x01
        /*0010*/ 	.byte	0x02, 0x03, 0x00, 0x00, 0x02, 0x06, 0x01, 0x00, 0x04, 0x0b, 0x08, 0x00, 0x09, 0x00, 0x00, 0x00
        /*0020*/ 	.byte	0x00, 0x00, 0x00, 0x00


//--------------------- .nv.info._Z3addPiS_S_     --------------------------
	.section	.nv.info._Z3addPiS_S_,"",@"SHT_CUDA_INFO"
	.sectionflags	@""
	.align	4


	//----- nvinfo : EIATTR_CUDA_API_VERSION
	.align		4
        /*0000*/ 	.byte	0x04, 0x37
        /*0002*/ 	.short	(.L_7 - .L_6)
.L_6:
        /*0004*/ 	.word	0x00000082


	//----- nvinfo : EIATTR_KPARAM_INFO
	.align		4
.L_7:
        /*0008*/ 	.byte	0x04, 0x17
        /*000a*/ 	.short	(.L_9 - .L_8)
.L_8:
        /*000c*/ 	.word	0x00000000
        /*0010*/ 	.short	0x0002
        /*0012*/ 	.short	0x0010
        /*0014*/ 	.byte	0x00, 0xf0, 0x21, 0x00


	//----- nvinfo : EIATTR_KPARAM_INFO
	.align		4
.L_9:
        /*0018*/ 	.byte	0x04, 0x17
        /*001a*/ 	.short	(.L_11 - .L_10)
.L_10:
        /*001c*/ 	.word	0x00000000
        /*0020*/ 	.short	0x0001
        /*0022*/ 	.short	0x0008
        /*0024*/ 	.byte	0x00, 0xf0, 0x21, 0x00


	//----- nvinfo : EIATTR_KPARAM_INFO
	.align		4
.L_11:
        /*0028*/ 	.byte	0x04, 0x17
        /*002a*/ 	.short	(.L_13 - .L_12)
.L_12:
        /*002c*/ 	.word	0x00000000
        /*0030*/ 	.short	0x0000
        /*0032*/ 	.short	0x0000
        /*0034*/ 	.byte	0x00, 0xf0, 0x21, 0x00


	//----- nvinfo : EIATTR_SPARSE_MMA_MASK
	.align		4
.L_13:
        /*0038*/ 	.byte	0x03, 0x50
        /*003a*/ 	.short	0x0000


	//----- nvinfo : EIATTR_MAXREG_COUNT
	.align		4
        /*003c*/ 	.byte	0x03, 0x1b
        /*003e*/ 	.short	0x00ff


	//----- nvinfo : EIATTR_MERCURY_ISA_VERSION
	.align		4
        /*0040*/ 	.byte	0x03, 0x5f
        /*0042*/ 	.short	0x0101


	//----- nvinfo : EIATTR_VRC_CTA_INIT_COUNT
	.align		4
        /*0044*/ 	.byte	0x02, 0x4a
	.zero		1
	.zero		1


	//----- nvinfo : EIATTR_EXIT_INSTR_OFFSETS
	.align		4
        /*0048*/ 	.byte	0x04, 0x1c
        /*004a*/ 	.short	(.L_15 - .L_14)


	//   ....[0]....
.L_14:
        /*004c*/ 	.word	0x000000e0


	//----- nvinfo : EIATTR_CBANK_PARAM_SIZE
	.align		4
.L_15:
        /*0050*/ 	.byte	0x03, 0x19
        /*0052*/ 	.short	0x0018


	//----- nvinfo : EIATTR_PARAM_CBANK
	.align		4
        /*0054*/ 	.byte	0x04, 0x0a
        /*0056*/ 	.short	(.L_17 - .L_16)
	.align		4
.L_16:
        /*0058*/ 	.word	index@(.nv.constant0._Z3addPiS_S_)
        /*005c*/ 	.short	0x0380
        /*005e*/ 	.short	0x0018


	//----- nvinfo : EIATTR_SW_WAR
	.align		4
.L_17:
        /*0060*/ 	.byte	0x04, 0x36
        /*0062*/ 	.short	(.L_19 - .L_18)
.L_18:
        /*0064*/ 	.word	0x00000008
.L_19:


//--------------------- .nv.callgraph             --------------------------
	.section	.nv.callgraph,"",@"SHT_CUDA_CALLGRAPH"
	.align	4
	.sectionentsize	8
	.align		4
        /*0000*/ 	.word	0x00000000
	.align		4
        /*0004*/ 	.word	0xffffffff
	.align		4
        /*0008*/ 	.word	0x00000000
	.align		4
        /*000c*/ 	.word	0xfffffffe
	.align		4
        /*0010*/ 	.word	0x00000000
	.align		4
        /*0014*/ 	.word	0xfffffffd
	.align		4
        /*0018*/ 	.word	0x00000000
	.align		4
        /*001c*/ 	.word	0xfffffffc


//--------------------- .text._Z3addPiS_S_        --------------------------
	.section	.text._Z3addPiS_S_,"ax",@progbits
	.align	128
.text._Z3addPiS_S_:
        .type           _Z3addPiS_S_,@function
        .size           _Z3addPiS_S_,(.L_x_1 - _Z3addPiS_S_)
        .other          _Z3addPiS_S_,@"STO_CUDA_ENTRY STV_DEFAULT"
_Z3addPiS_S_:
[----:B------:R-:W-:Y:S01]  /*0000*/  LDC R1, c[0x0][0x37c] ;  /* 0x0000df00ff017b82 */ /* 0x000fe20000000800 */
[----:B------:R-:W0:Y:S07]  /*0010*/  S2R R9, SR_CTAID.X ;  /* 0x0000000000097919 */ /* 0x000e2e0000002500 */
[----:B------:R-:W1:Y:S01]  /*0020*/  LDC.64 R2, c[0x0][0x388] ;  /* 0x0000e200ff027b82 */ /* 0x000e620000000a00 */
[----:B------:R-:W2:Y:S07]  /*0030*/  LDCU.64 UR4, c[0x0][0x358] ;  /* 0x00006b00ff0477ac */ /* 0x000eae0008000a00 */
[----:B------:R-:W3:Y:S08]  /*0040*/  LDC.64 R4, c[0x0][0x380] ;  /* 0x0000e000ff047b82 */ /* 0x000ef00000000a00 */
[----:B------:R-:W4:Y:S01]  /*0050*/  LDC.64 R6, c[0x0][0x390] ;  /* 0x0000e400ff067b82 */ /* 0x000f220000000a00 */
[----:B0-----:R-:W-:-:S05]  /*0060*/  LOP3.LUT R9, R9, 0xffff, RZ, 0xc0, !PT ;  /* 0x0000ffff09097812 */ /* 0x001fca00078ec0ff */
[----:B-1----:R-:W-:-:S04]  /*0070*/  IMAD.WIDE R2, R9, 0x4, R2 ;  /* 0x0000000409027825 */ /* 0x002fc800078e0202 */
[C---:B---3--:R-:W-:Y:S02]  /*0080*/  IMAD.WIDE R4, R9.reuse, 0x4, R4 ;  /* 0x0000000409047825 */ /* 0x048fe400078e0204 */
[----:B--2---:R-:W2:Y:S04]  /*0090*/  LDG.E R2, desc[UR4][R2.64] ;  /* 0x0000000402027981 */ /* 0x004ea8000c1e1900 */
[----:B------:R-:W2:Y:S01]  /*00a0*/  LDG.E R5, desc[UR4][R4.64] ;  /* 0x0000000404057981 */ /* 0x000ea2000c1e1900 */
[----:B----4-:R-:W-:Y:S01]  /*00b0*/  IMAD.WIDE R6, R9, 0x4, R6 ;  /* 0x0000000409067825 */ /* 0x010fe200078e0206 */
[----:B--2---:R-:W-:-:S05]  /*00c0*/  LEA R9, R5, R2, 0x1 ;  /* 0x0000000205097211 */ /* 0x004fca00078e08ff */
[----:B------:R-:W-:Y:S01]  /*00d0*/  STG.E desc[UR4][R6.64], R9 ;  /* 0x0000000906007986 */ /* 0x000fe2000c101904 */
[----:B------:R-:W-:Y:S05]  /*00e0*/  EXIT ;  /* 0x000000000000794d */ /* 0x000fea0003800000 */
.L_x_0:
[----:B------:R-:W-:-:S00]  /*00f0*/  BRA `(.L_x_0) ;  /* 0xfffffffc00fc7947 */ /* 0x000fc0000383ffff */
[----:B------:R-:W-:-:S00]  /*0100*/  NOP ;  /* 0x0000000000007918 */ /* 0x000fc00000000000 */
[----:B------:R-:W-:-:S00]  /*0110*/  NOP ;  /* 0x0000000000007918 */ /* 0x000fc00000000000 */
[----:B------:R-:W-:-:S00]  /*0120*/  NOP ;  /* 0x0000000000007918 */ /* 0x000fc00000000000 */
[----:B------:R-:W-:-:S00]  /*0130*/  NOP ;  /* 0x0000000000007918 */ /* 0x000fc00000000000 */
[----:B------:R-:W-:-:S00]  /*0140*/  NOP ;  /* 0x0000000000007918 */ /* 0x000fc00000000000 */
[----:B------:R-:W-:-:S00]  /*0150*/  NOP ;  /* 0x0000000000007918 */ /* 0x000fc00000000000 */
[----:B------:R-:W-:-:S00]  /*0160*/  NOP ;  /* 0x0000000000007918 */ /* 0x000fc00000000000 */
[----:B------:R-:W-:-:S00]  /*0170*/  NOP ;  /* 0x0000000000007918 */ /* 0x000fc00000000000 */
.L_x_1:


//--------------------- .nv.shared.reserved.0     --------------------------
	.section	.nv.shared.reserved.0,"aw",@nobits
	.weak		__nv_reservedSMEM_offset_0_alias
	.size		__nv_reservedSMEM_offset_0_alias, 0, 64
	.other		__nv_reservedSMEM_offset_0_alias,@"STO_CUDA_RESERVED_SHARED STV_DEFAULT"
__nv_reservedSMEM_offset_0_alias:
	.zero		0
	.zero		64


//--------------------- .nv.constant0._Z3addPiS_S_ --------------------------
	.section	.nv.constant0._Z3addPiS_S_,"a",@progbits
	.sectionflags	@""
	.align	4
.nv.constant0._Z3addPiS_S_:
	.zero		920


//--------------------- SYMBOLS --------------------------

	.type		.nv.reservedSmem.offset0,@object
	.size		.nv.reservedSmem.offset0,0x4
